//
// Generated by NVIDIA NVVM Compiler
//
// Compiler Build ID: CL-36424714
// Cuda compilation tools, release 13.0, V13.0.88
// Based on NVVM 20.0.0
//

.version 9.0
.target sm_100
.address_size 64

	// .globl	_Z17softmax_v2_kernelPfPKfmm
.extern .shared .align 16 .b8 shared_mem[];

.visible .entry _Z17softmax_v2_kernelPfPKfmm(
	.param .u64 .ptr .align 1 _Z17softmax_v2_kernelPfPKfmm_param_0,
	.param .u64 .ptr .align 1 _Z17softmax_v2_kernelPfPKfmm_param_1,
	.param .u64 _Z17softmax_v2_kernelPfPKfmm_param_2,
	.param .u64 _Z17softmax_v2_kernelPfPKfmm_param_3
)
{
	.reg .pred 	%p<14>;
	.reg .b32 	%r<31>;
	.reg .b32 	%f<52>;
	.reg .b64 	%rd<30>;

	ld.param.u64 	%rd12, [_Z17softmax_v2_kernelPfPKfmm_param_0];
	ld.param.u64 	%rd13, [_Z17softmax_v2_kernelPfPKfmm_param_1];
	ld.param.u64 	%rd14, [_Z17softmax_v2_kernelPfPKfmm_param_2];
	ld.param.u64 	%rd15, [_Z17softmax_v2_kernelPfPKfmm_param_3];
	mov.u32 	%r15, %ctaid.x;
	mov.u32 	%r30, %tid.x;
	cvt.u64.u32 	%rd1, %r15;
	setp.le.u64 	%p1, %rd15, %rd1;
	@%p1 bra 	$L__BB0_20;
	cvta.to.global.u64 	%rd16, %rd13;
	mul.lo.s64 	%rd2, %rd14, %rd1;
	shl.b64 	%rd17, %rd2, 2;
	add.s64 	%rd3, %rd16, %rd17;
	cvt.u64.u32 	%rd29, %r30;
	setp.le.u64 	%p2, %rd14, %rd29;
	mov.f32 	%f49, 0fFF800000;
	@%p2 bra 	$L__BB0_4;
	mov.f32 	%f49, 0fFF800000;
	mov.u32 	%r2, %ntid.x;
	mov.u64 	%rd27, %rd29;
	mov.u32 	%r26, %r30;
$L__BB0_3:
	shl.b64 	%rd18, %rd27, 2;
	add.s64 	%rd19, %rd3, %rd18;
	ld.global.f32 	%f11, [%rd19];
	max.f32 	%f49, %f49, %f11;
	add.s32 	%r26, %r26, %r2;
	cvt.s64.s32 	%rd27, %r26;
	setp.gt.u64 	%p3, %rd14, %rd27;
	@%p3 bra 	$L__BB0_3;
$L__BB0_4:
	shl.b32 	%r16, %r30, 2;
	mov.u32 	%r17, shared_mem;
	add.s32 	%r5, %r17, %r16;
	st.shared.f32 	[%r5], %f49;
	bar.sync 	0;
	mov.u32 	%r6, %ntid.x;
	setp.lt.u32 	%p4, %r6, 2;
	@%p4 bra 	$L__BB0_9;
	mov.u32 	%r27, %r6;
$L__BB0_6:
	shr.u32 	%r8, %r27, 1;
	setp.ge.u32 	%p5, %r30, %r8;
	@%p5 bra 	$L__BB0_8;
	ld.shared.f32 	%f12, [%r5];
	shl.b32 	%r18, %r8, 2;
	add.s32 	%r19, %r5, %r18;
	ld.shared.f32 	%f13, [%r19];
	max.f32 	%f14, %f12, %f13;
	st.shared.f32 	[%r5], %f14;
$L__BB0_8:
	bar.sync 	0;
	setp.gt.u32 	%p6, %r27, 3;
	mov.u32 	%r27, %r8;
	@%p6 bra 	$L__BB0_6;
$L__BB0_9:
	setp.le.u64 	%p7, %rd14, %rd29;
	ld.shared.f32 	%f4, [shared_mem];
	bar.sync 	0;
	mov.f32 	%f51, 0f00000000;
	@%p7 bra 	$L__BB0_12;
	mov.f32 	%f51, 0f00000000;
	mov.u64 	%rd28, %rd29;
	mov.u32 	%r28, %r30;
$L__BB0_11:
	shl.b64 	%rd20, %rd28, 2;
	add.s64 	%rd21, %rd3, %rd20;
	ld.global.f32 	%f17, [%rd21];
	sub.f32 	%f18, %f17, %f4;
	fma.rn.f32 	%f19, %f18, 0f3BBB989D, 0f3F000000;
	cvt.sat.f32.f32 	%f20, %f19;
	mov.f32 	%f21, 0f4B400001;
	mov.f32 	%f22, 0f437C0000;
	fma.rm.f32 	%f23, %f20, %f22, %f21;
	add.f32 	%f24, %f23, 0fCB40007F;
	neg.f32 	%f25, %f24;
	fma.rn.f32 	%f26, %f18, 0f3FB8AA3B, %f25;
	fma.rn.f32 	%f27, %f18, 0f32A57060, %f26;
	mov.b32 	%r20, %f23;
	shl.b32 	%r21, %r20, 23;
	mov.b32 	%f28, %r21;
	ex2.approx.ftz.f32 	%f29, %f27;
	fma.rn.f32 	%f51, %f29, %f28, %f51;
	add.s32 	%r28, %r28, %r6;
	cvt.s64.s32 	%rd28, %r28;
	setp.gt.u64 	%p8, %rd14, %rd28;
	@%p8 bra 	$L__BB0_11;
$L__BB0_12:
	setp.lt.u32 	%p9, %r6, 2;
	st.shared.f32 	[%r5], %f51;
	bar.sync 	0;
	@%p9 bra 	$L__BB0_17;
	mov.u32 	%r29, %r6;
$L__BB0_14:
	shr.u32 	%r12, %r29, 1;
	setp.ge.u32 	%p10, %r30, %r12;
	@%p10 bra 	$L__BB0_16;
	shl.b32 	%r22, %r12, 2;
	add.s32 	%r23, %r5, %r22;
	ld.shared.f32 	%f30, [%r23];
	ld.shared.f32 	%f31, [%r5];
	add.f32 	%f32, %f30, %f31;
	st.shared.f32 	[%r5], %f32;
$L__BB0_16:
	bar.sync 	0;
	setp.gt.u32 	%p11, %r29, 3;
	mov.u32 	%r29, %r12;
	@%p11 bra 	$L__BB0_14;
$L__BB0_17:
	setp.le.u64 	%p12, %rd14, %rd29;
	ld.shared.f32 	%f8, [shared_mem];
	bar.sync 	0;
	@%p12 bra 	$L__BB0_20;
	cvta.to.global.u64 	%rd9, %rd12;
$L__BB0_19:
	shl.b64 	%rd22, %rd29, 2;
	add.s64 	%rd23, %rd3, %rd22;
	ld.global.f32 	%f33, [%rd23];
	sub.f32 	%f34, %f33, %f4;
	fma.rn.f32 	%f35, %f34, 0f3BBB989D, 0f3F000000;
	cvt.sat.f32.f32 	%f36, %f35;
	mov.f32 	%f37, 0f4B400001;
	mov.f32 	%f38, 0f437C0000;
	fma.rm.f32 	%f39, %f36, %f38, %f37;
	add.f32 	%f40, %f39, 0fCB40007F;
	neg.f32 	%f41, %f40;
	fma.rn.f32 	%f42, %f34, 0f3FB8AA3B, %f41;
	fma.rn.f32 	%f43, %f34, 0f32A57060, %f42;
	mov.b32 	%r24, %f39;
	shl.b32 	%r25, %r24, 23;
	mov.b32 	%f44, %r25;
	ex2.approx.ftz.f32 	%f45, %f43;
	mul.f32 	%f46, %f45, %f44;
	div.rn.f32 	%f47, %f46, %f8;
	add.s64 	%rd24, %rd29, %rd2;
	shl.b64 	%rd25, %rd24, 2;
	add.s64 	%rd26, %rd9, %rd25;
	st.global.f32 	[%rd26], %f47;
	add.s32 	%r30, %r30, %r6;
	cvt.s64.s32 	%rd29, %r30;
	setp.gt.u64 	%p13, %rd14, %rd29;
	@%p13 bra 	$L__BB0_19;
$L__BB0_20:
	ret;

}


// ===== COMPILED SASS (sm_100) =====

	.target	sm_100

	.elftype	@"ET_EXEC"


//--------------------- .note.nv.tkinfo           --------------------------
	.section	.note.nv.tkinfo,"",@"SHT_NOTE"
	.sectionflags	@"SHF_NOTE_NV_TKINFO"
	.tkinfo
        /*0018*/ 	.word	0x00000002
        /*0030*/ 	.string	""
        /*0030*/ 	.string	"ptxas"
        /*0030*/ 	.string	"Cuda compilation tools, release 13.0, V13.0.88"
        /*0030*/ 	.string	"Build cuda_13.0.r13.0/compiler.36424714_0"
        /*0030*/ 	.string	"-arch sm_100 -m 64 "



//--------------------- .note.nv.cuinfo           --------------------------
	.section	.note.nv.cuinfo,"",@"SHT_NOTE"
	.sectionflags	@"SHF_NOTE_NV_CUINFO"
        /*0018*/ 	.short	0x0002
        /*001a*/ 	.short	0x0064
        /*001c*/ 	.short	0x0082
	.zero		2


//--------------------- .nv.info                  --------------------------
	.section	.nv.info,"",@"SHT_CUDA_INFO"
	.align	4


	//----- nvinfo : EIATTR_REGCOUNT
	.align		4
        /*0000*/ 	.byte	0x04, 0x2f
        /*0002*/ 	.short	(.L_1 - .L_0)
	.align		4
.L_0:
        /*0004*/ 	.word	index@(_Z17softmax_v2_kernelPfPKfmm)
        /*0008*/ 	.word	0x00000012


	//----- nvinfo : EIATTR_FRAME_SIZE
	.align		4
.L_1:
        /*000c*/ 	.byte	0x04, 0x11
        /*000e*/ 	.short	(.L_3 - .L_2)
	.align		4
.L_2:
        /*0010*/ 	.word	index@($__internal_0_$__cuda_sm3x_div_rn_noftz_f32_slowpath)
        /*0014*/ 	.word	0x00000000


	//----- nvinfo : EIATTR_FRAME_SIZE
	.align		4
.L_3:
        /*0018*/ 	.byte	0x04, 0x11
        /*001a*/ 	.short	(.L_5 - .L_4)
	.align		4
.L_4:
        /*001c*/ 	.word	index@(_Z17softmax_v2_kernelPfPKfmm)
        /*0020*/ 	.word	0x00000000


	//----- nvinfo : EIATTR_MIN_STACK_SIZE
	.align		4
.L_5:
        /*0024*/ 	.byte	0x04, 0x12
        /*0026*/ 	.short	(.L_7 - .L_6)
	.align		4
.L_6:
        /*0028*/ 	.word	index@(_Z17softmax_v2_kernelPfPKfmm)
        /*002c*/ 	.word	0x00000000
.L_7:


//--------------------- .nv.compat                --------------------------
	.section	.nv.compat,"",@"SHT_CUDA_COMPAT_INFO"
	.align	4
        /*0000*/ 	.byte	0x02, 0x09, 0x00, 0x00, 0x02, 0x02, 0x01, 0x00, 0x02, 0x05, 0x05, 0x00, 0x03, 0x07, 0x01, 0x01
        /*0010*/ 	.byte	0x02, 0x03, 0x00, 0x00, 0x02, 0x06, 0x01, 0x00, 0x04, 0x0b, 0x08, 0x00, 0x01, 0x00, 0x00, 0x00
        /*0020*/ 	.byte	0x00, 0x00, 0x00, 0x00


//--------------------- .nv.info._Z17softmax_v2_kernelPfPKfmm --------------------------
	.section	.nv.info._Z17softmax_v2_kernelPfPKfmm,"",@"SHT_CUDA_INFO"
	.sectionflags	@""
	.align	4


	//----- nvinfo : EIATTR_CUDA_API_VERSION
	.align		4
        /*0000*/ 	.byte	0x04, 0x37
        /*0002*/ 	.short	(.L_9 - .L_8)
.L_8:
        /*0004*/ 	.word	0x00000082


	//----- nvinfo : EIATTR_KPARAM_INFO
	.align		4
.L_9:
        /*0008*/ 	.byte	0x04, 0x17
        /*000a*/ 	.short	(.L_11 - .L_10)
.L_10:
        /*000c*/ 	.word	0x00000000
        /*0010*/ 	.short	0x0003
        /*0012*/ 	.short	0x0018
        /*0014*/ 	.byte	0x00, 0xf0, 0x21, 0x00


	//----- nvinfo : EIATTR_KPARAM_INFO
	.align		4
.L_11:
        /*0018*/ 	.byte	0x04, 0x17
        /*001a*/ 	.short	(.L_13 - .L_12)
.L_12:
        /*001c*/ 	.word	0x00000000
        /*0020*/ 	.short	0x0002
        /*0022*/ 	.short	0x0010
        /*0024*/ 	.byte	0x00, 0xf0, 0x21, 0x00


	//----- nvinfo : EIATTR_KPARAM_INFO
	.align		4
.L_13:
        /*0028*/ 	.byte	0x04, 0x17
        /*002a*/ 	.short	(.L_15 - .L_14)
.L_14:
        /*002c*/ 	.word	0x00000000
        /*0030*/ 	.short	0x0001
        /*0032*/ 	.short	0x0008
        /*0034*/ 	.byte	0x00, 0xf5, 0x21, 0x00


	//----- nvinfo : EIATTR_KPARAM_INFO
	.align		4
.L_15:
        /*0038*/ 	.byte	0x04, 0x17
        /*003a*/ 	.short	(.L_17 - .L_16)
.L_16:
        /*003c*/ 	.word	0x00000000
        /*0040*/ 	.short	0x0000
        /*0042*/ 	.short	0x0000
        /*0044*/ 	.byte	0x00, 0xf5, 0x21, 0x00


	//----- nvinfo : EIATTR_SPARSE_MMA_MASK
	.align		4
.L_17:
        /*0048*/ 	.byte	0x03, 0x50
        /*004a*/ 	.short	0x0000


	//----- nvinfo : EIATTR_MAXREG_COUNT
	.align		4
        /*004c*/ 	.byte	0x03, 0x1b
        /*004e*/ 	.short	0x00ff


	//----- nvinfo : EIATTR_NUM_BARRIERS
	.align		4
        /*0050*/ 	.byte	0x02, 0x4c
        /*0052*/ 	.byte	0x01
	.zero		1


	//----- nvinfo : EIATTR_MERCURY_ISA_VERSION
	.align		4
        /*0054*/ 	.byte	0x03, 0x5f
        /*0056*/ 	.short	0x0101


	//----- nvinfo : EIATTR_VRC_CTA_INIT_COUNT
	.align		4
        /*0058*/ 	.byte	0x02, 0x4a
	.zero		1
	.zero		1


	//----- nvinfo : EIATTR_EXIT_INSTR_OFFSETS
	.align		4
        /*005c*/ 	.byte	0x04, 0x1c
        /*005e*/ 	.short	(.L_19 - .L_18)


	//   ....[0]....
.L_18:
        /*0060*/ 	.word	0x00000050


	//   ....[1]....
        /*0064*/ 	.word	0x00000770


	//   ....[2]....
        /*0068*/ 	.word	0x000009d0


	//----- nvinfo : EIATTR_CRS_STACK_SIZE
	.align		4
.L_19:
        /*006c*/ 	.byte	0x04, 0x1e
        /*006e*/ 	.short	(.L_21 - .L_20)
.L_20:
        /*0070*/ 	.word	0x00000000


	//----- nvinfo : EIATTR_CBANK_PARAM_SIZE
	.align		4
.L_21:
        /*0074*/ 	.byte	0x03, 0x19
        /*0076*/ 	.short	0x0020


	//----- nvinfo : EIATTR_PARAM_CBANK
	.align		4
        /*0078*/ 	.byte	0x04, 0x0a
        /*007a*/ 	.short	(.L_23 - .L_22)
	.align		4
.L_22:
        /*007c*/ 	.word	index@(.nv.constant0._Z17softmax_v2_kernelPfPKfmm)
        /*0080*/ 	.short	0x0380
        /*0082*/ 	.short	0x0020


	//----- nvinfo : EIATTR_SW_WAR
	.align		4
.L_23:
        /*0084*/ 	.byte	0x04, 0x36
        /*0086*/ 	.short	(.L_25 - .L_24)
.L_24:
        /*0088*/ 	.word	0x00000008
.L_25:


//--------------------- .nv.callgraph             --------------------------
	.section	.nv.callgraph,"",@"SHT_CUDA_CALLGRAPH"
	.align	4
	.sectionentsize	8
	.align		4
        /*0000*/ 	.word	0x00000000
	.align		4
        /*0004*/ 	.word	0xffffffff
	.align		4
        /*0008*/ 	.word	0x00000000
	.align		4
        /*000c*/ 	.word	0xfffffffe
	.align		4
        /*0010*/ 	.word	0x00000000
	.align		4
        /*0014*/ 	.word	0xfffffffd
	.align		4
        /*0018*/ 	.word	0x00000000
	.align		4
        /*001c*/ 	.word	0xfffffffc


//--------------------- .text._Z17softmax_v2_kernelPfPKfmm --------------------------
	.section	.text._Z17softmax_v2_kernelPfPKfmm,"ax",@progbits
	.align	128
        .global         _Z17softmax_v2_kernelPfPKfmm
        .type           _Z17softmax_v2_kernelPfPKfmm,@function
        .size           _Z17softmax_v2_kernelPfPKfmm,(.L_x_25 - _Z17softmax_v2_kernelPfPKfmm)
        .other          _Z17softmax_v2_kernelPfPKfmm,@"STO_CUDA_ENTRY STV_DEFAULT"
_Z17softmax_v2_kernelPfPKfmm:
.text._Z17softmax_v2_kernelPfPKfmm:
[----:B------:R-:W-:Y:S08]  /*0000*/  LDC R1, c[0x0][0x37c] ;  /* 0x0000df00ff017b82 */ /* 0x000ff00000000800 */
[----:B------:R-:W0:Y:S08]  /*0010*/  S2UR UR4, SR_CTAID.X ;  /* 0x00000000000479c3 */ /* 0x000e300000002500 */
[----:B------:R-:W0:Y:S02]  /*0020*/  LDC.64 R2, c[0x0][0x398] ;  /* 0x0000e600ff027b82 */ /* 0x000e240000000a00 */
[----:B0-----:R-:W-:-:S04]  /*0030*/  ISETP.LE.U32.AND P0, PT, R2, UR4, PT ;  /* 0x0000000402007c0c */ /* 0x001fc8000bf03070 */
[----:B------:R-:W-:-:S13]  /*0040*/  ISETP.GE.U32.AND.EX P0, PT, RZ, R3, PT, P0 ;  /* 0x00000003ff00720c */ /* 0x000fda0003f06100 */
[----:B------:R-:W-:Y:S05]  /*0050*/  @P0 EXIT ;  /* 0x000000000000094d */ /* 0x000fea0003800000 */
[----:B------:R-:W0:Y:S01]  /*0060*/  S2R R2, SR_TID.X ;  /* 0x0000000000027919 */ /* 0x000e220000002100 */
[----:B------:R-:W1:Y:S01]  /*0070*/  LDCU.64 UR14, c[0x0][0x390] ;  /* 0x00007200ff0e77ac */ /* 0x000e620008000a00 */
[----:B------:R-:W-:Y:S01]  /*0080*/  BSSY.RECONVERGENT B0, `(.L_x_0) ;  /* 0x000001b000007945 */ /* 0x000fe20003800200 */
[----:B------:R-:W-:Y:S01]  /*0090*/  IMAD.MOV.U32 R4, RZ, RZ, RZ ;  /* 0x000000ffff047224 */ /* 0x000fe200078e00ff */
[----:B------:R-:W2:Y:S01]  /*00a0*/  LDCU.64 UR6, c[0x0][0x388] ;  /* 0x00007100ff0677ac */ /* 0x000ea20008000a00 */
[----:B------:R-:W-:Y:S01]  /*00b0*/  IMAD.MOV.U32 R3, RZ, RZ, -0x800000 ;  /* 0xff800000ff037424 */ /* 0x000fe200078e00ff */
[----:B------:R-:W3:Y:S01]  /*00c0*/  LDCU.64 UR10, c[0x0][0x358] ;  /* 0x00006b00ff0a77ac */ /* 0x000ee20008000a00 */
[----:B-1----:R-:W-:-:S04]  /*00d0*/  UIMAD.WIDE.U32 UR12, UR4, UR14, URZ ;  /* 0x0000000e040c72a5 */ /* 0x002fc8000f8e00ff */
[----:B------:R-:W-:Y:S02]  /*00e0*/  UIMAD UR8, UR4, UR15, UR13 ;  /* 0x0000000f040872a4 */ /* 0x000fe4000f8e020d */
[----:B--2---:R-:W-:-:S04]  /*00f0*/  ULEA UR6, UP0, UR12, UR6, 0x2 ;  /* 0x000000060c067291 */ /* 0x004fc8000f8010ff */
[----:B------:R-:W-:Y:S01]  /*0100*/  ULEA.HI.X UR7, UR12, UR7, UR8, 0x2, UP0 ;  /* 0x000000070c077291 */ /* 0x000fe200080f1408 */
[----:B0-----:R-:W-:-:S04]  /*0110*/  ISETP.GE.U32.AND P0, PT, R2, UR14, PT ;  /* 0x0000000e02007c0c */ /* 0x001fc8000bf06070 */
[----:B------:R-:W-:-:S13]  /*0120*/  ISETP.GE.U32.AND.EX P0, PT, RZ, UR15, PT, P0 ;  /* 0x0000000fff007c0c */ /* 0x000fda000bf06100 */
[----:B---3--:R-:W-:Y:S05]  /*0130*/  @P0 BRA `(.L_x_1) ;  /* 0x00000000003c0947 */ /* 0x008fea0003800000 */
[----:B------:R-:W0:Y:S01]  /*0140*/  LDC R5, c[0x0][0x360] ;  /* 0x0000d800ff057b82 */ /* 0x000e220000000800 */
[----:B------:R-:W-:Y:S02]  /*0150*/  IMAD.MOV.U32 R3, RZ, RZ, -0x800000 ;  /* 0xff800000ff037424 */ /* 0x000fe400078e00ff */
[----:B------:R-:W-:Y:S02]  /*0160*/  IMAD.MOV.U32 R8, RZ, RZ, R2 ;  /* 0x000000ffff087224 */ /* 0x000fe400078e0002 */
[----:B------:R-:W-:Y:S02]  /*0170*/  IMAD.MOV.U32 R9, RZ, RZ, R4 ;  /* 0x000000ffff097224 */ /* 0x000fe400078e0004 */
[----:B------:R-:W-:-:S07]  /*0180*/  IMAD.MOV.U32 R0, RZ, RZ, R2 ;  /* 0x000000ffff007224 */ /* 0x000fce00078e0002 */
.L_x_2:
[----:B------:R-:W-:-:S04]  /*0190*/  LEA R6, P0, R8, UR6, 0x2 ;  /* 0x0000000608067c11 */ /* 0x000fc8000f8010ff */
[----:B------:R-:W-:-:S05]  /*01a0*/  LEA.HI.X R7, R8, UR7, R9, 0x2, P0 ;  /* 0x0000000708077c11 */ /* 0x000fca00080f1409 */
[----:B------:R-:W2:Y:S01]  /*01b0*/  LDG.E R6, desc[UR10][R6.64] ;  /* 0x0000000a06067981 */ /* 0x000ea2000c1e1900 */
[----:B0-----:R-:W-:-:S04]  /*01c0*/  IMAD.IADD R8, R5, 0x1, R0 ;  /* 0x0000000105087824 */ /* 0x001fc800078e0200 */
[--C-:B------:R-:W-:Y:S01]  /*01d0*/  IMAD.MOV.U32 R0, RZ, RZ, R8.reuse ;  /* 0x000000ffff007224 */ /* 0x100fe200078e0008 */
[----:B------:R-:W-:Y:S02]  /*01e0*/  ISETP.GE.U32.AND P0, PT, R8, UR14, PT ;  /* 0x0000000e08007c0c */ /* 0x000fe4000bf06070 */
[----:B------:R-:W-:-:S04]  /*01f0*/  SHF.R.S32.HI R9, RZ, 0x1f, R8 ;  /* 0x0000001fff097819 */ /* 0x000fc80000011408 */
[----:B------:R-:W-:Y:S02]  /*0200*/  ISETP.GE.U32.AND.EX P0, PT, R9, UR15, PT, P0 ;  /* 0x0000000f09007c0c */ /* 0x000fe4000bf06100 */
[----:B--2---:R-:W-:-:S11]  /*0210*/  FMNMX R3, R6, R3, !PT ;  /* 0x0000000306037209 */ /* 0x004fd60007800000 */
[----:B------:R-:W-:Y:S05]  /*0220*/  @!P0 BRA `(.L_x_2) ;  /* 0xfffffffc00d88947 */ /* 0x000fea000383ffff */
.L_x_1:
[----:B------:R-:W-:Y:S05]  /*0230*/  BSYNC.RECONVERGENT B0 ;  /* 0x0000000000007941 */ /* 0x000fea0003800200 */
.L_x_0:
[----:B------:R-:W0:Y:S01]  /*0240*/  S2UR UR5, SR_CgaCtaId ;  /* 0x00000000000579c3 */ /* 0x000e220000008800 */
[----:B------:R-:W-:Y:S01]  /*0250*/  UMOV UR4, 0x400 ;  /* 0x0000040000047882 */ /* 0x000fe20000000000 */
[----:B------:R-:W1:Y:S02]  /*0260*/  LDCU UR9, c[0x0][0x360] ;  /* 0x00006c00ff0977ac */ /* 0x000e640008000800 */
[----:B-1----:R-:W-:Y:S02]  /*0270*/  UISETP.GE.U32.AND UP0, UPT, UR9, 0x2, UPT ;  /* 0x000000020900788c */ /* 0x002fe4000bf06070 */
[----:B0-----:R-:W-:-:S06]  /*0280*/  ULEA UR4, UR5, UR4, 0x18 ;  /* 0x0000000405047291 */ /* 0x001fcc000f8ec0ff */
[----:B------:R-:W-:-:S05]  /*0290*/  LEA R0, R2, UR4, 0x2 ;  /* 0x0000000402007c11 */ /* 0x000fca000f8e10ff */
[----:B------:R0:W-:Y:S01]  /*02a0*/  STS [R0], R3 ;  /* 0x0000000300007388 */ /* 0x0001e20000000800 */
[----:B------:R-:W-:Y:S06]  /*02b0*/  BAR.SYNC.DEFER_BLOCKING 0x0 ;  /* 0x0000000000007b1d */ /* 0x000fec0000010000 */
[----:B------:R-:W-:Y:S05]  /*02c0*/  BRA.U !UP0, `(.L_x_3) ;  /* 0x0000000108307547 */ /* 0x000fea000b800000 */
[----:B0-----:R-:W-:-:S07]  /*02d0*/  IMAD.U32 R3, RZ, RZ, UR9 ;  /* 0x00000009ff037e24 */ /* 0x001fce000f8e00ff */
.L_x_4:
[----:B------:R-:W-:-:S04]  /*02e0*/  SHF.R.U32.HI R7, RZ, 0x1, R3 ;  /* 0x00000001ff077819 */ /* 0x000fc80000011603 */
[----:B------:R-:W-:-:S13]  /*02f0*/  ISETP.GE.U32.AND P0, PT, R2, R7, PT ;  /* 0x000000070200720c */ /* 0x000fda0003f06070 */
[----:B------:R-:W-:Y:S01]  /*0300*/  @!P0 IMAD R6, R7, 0x4, R0 ;  /* 0x0000000407068824 */ /* 0x000fe200078e0200 */
[----:B------:R-:W-:Y:S05]  /*0310*/  @!P0 LDS R5, [R0] ;  /* 0x0000000000058984 */ /* 0x000fea0000000800 */
[----:B------:R-:W0:Y:S02]  /*0320*/  @!P0 LDS R6, [R6] ;  /* 0x0000000006068984 */ /* 0x000e240000000800 */
[----:B0-----:R-:W-:-:S05]  /*0330*/  @!P0 FMNMX R5, R5, R6, !PT ;  /* 0x0000000605058209 */ /* 0x001fca0007800000 */
[----:B------:R1:W-:Y:S01]  /*0340*/  @!P0 STS [R0], R5 ;  /* 0x0000000500008388 */ /* 0x0003e20000000800 */
[----:B------:R-:W-:Y:S01]  /*0350*/  BAR.SYNC.DEFER_BLOCKING 0x0 ;  /* 0x0000000000007b1d */ /* 0x000fe20000010000 */
[----:B------:R-:W-:Y:S01]  /*0360*/  ISETP.GT.U32.AND P0, PT, R3, 0x3, PT ;  /* 0x000000030300780c */ /* 0x000fe20003f04070 */
[----:B------:R-:W-:-:S12]  /*0370*/  IMAD.MOV.U32 R3, RZ, RZ, R7 ;  /* 0x000000ffff037224 */ /* 0x000fd800078e0007 */
[----:B-1----:R-:W-:Y:S05]  /*0380*/  @P0 BRA `(.L_x_4) ;  /* 0xfffffffc00d40947 */ /* 0x002fea000383ffff */
.L_x_3:
[----:B------:R-:W1:Y:S01]  /*0390*/  S2UR UR5, SR_CgaCtaId ;  /* 0x00000000000579c3 */ /* 0x000e620000008800 */
[----:B------:R-:W2:Y:S01]  /*03a0*/  LDCU.64 UR14, c[0x0][0x390] ;  /* 0x00007200ff0e77ac */ /* 0x000ea20008000a00 */
[----:B------:R-:W-:Y:S01]  /*03b0*/  BSSY.RECONVERGENT B0, `(.L_x_5) ;  /* 0x0000021000007945 */ /* 0x000fe20003800200 */
[----:B0-----:R-:W-:Y:S01]  /*03c0*/  IMAD.MOV.U32 R3, RZ, RZ, RZ ;  /* 0x000000ffff037224 */ /* 0x001fe200078e00ff */
[----:B------:R-:W-:Y:S01]  /*03d0*/  UMOV UR4, 0x400 ;  /* 0x0000040000047882 */ /* 0x000fe20000000000 */
[----:B--2---:R-:W-:-:S04]  /*03e0*/  ISETP.GE.U32.AND P0, PT, R2, UR14, PT ;  /* 0x0000000e02007c0c */ /* 0x004fc8000bf06070 */
[----:B------:R-:W-:Y:S01]  /*03f0*/  ISETP.GE.U32.AND.EX P0, PT, R4, UR15, PT, P0 ;  /* 0x0000000f04007c0c */ /* 0x000fe2000bf06100 */
[----:B-1----:R-:W-:-:S09]  /*0400*/  ULEA UR4, UR5, UR4, 0x18 ;  /* 0x0000000405047291 */ /* 0x002fd2000f8ec0ff */
[----:B------:R-:W0:Y:S01]  /*0410*/  LDS R5, [UR4] ;  /* 0x00000004ff057984 */ /* 0x000e220008000800 */
[----:B------:R-:W-:Y:S06]  /*0420*/  BAR.SYNC.DEFER_BLOCKING 0x0 ;  /* 0x0000000000007b1d */ /* 0x000fec0000010000 */
[----:B------:R-:W-:Y:S05]  /*0430*/  @P0 BRA `(.L_x_6) ;  /* 0x0000000000600947 */ /* 0x000fea0003800000 */
[----:B------:R-:W-:Y:S02]  /*0440*/  IMAD.MOV.U32 R3, RZ, RZ, RZ ;  /* 0x000000ffff037224 */ /* 0x000fe400078e00ff */
[----:B------:R-:W-:Y:S02]  /*0450*/  IMAD.MOV.U32 R9, RZ, RZ, R2 ;  /* 0x000000ffff097224 */ /* 0x000fe400078e0002 */
[----:B------:R-:W-:Y:S02]  /*0460*/  IMAD.MOV.U32 R14, RZ, RZ, R4 ;  /* 0x000000ffff0e7224 */ /* 0x000fe400078e0004 */
[----:B------:R-:W-:-:S07]  /*0470*/  IMAD.MOV.U32 R8, RZ, RZ, R2 ;  /* 0x000000ffff087224 */ /* 0x000fce00078e0002 */
.L_x_7:
[----:B------:R-:W-:-:S04]  /*0480*/  LEA R6, P0, R9, UR6, 0x2 ;  /* 0x0000000609067c11 */ /* 0x000fc8000f8010ff */
[----:B------:R-:W-:-:S05]  /*0490*/  LEA.HI.X R7, R9, UR7, R14, 0x2, P0 ;  /* 0x0000000709077c11 */ /* 0x000fca00080f140e */
[----:B------:R-:W0:Y:S01]  /*04a0*/  LDG.E R6, desc[UR10][R6.64] ;  /* 0x0000000a06067981 */ /* 0x000e22000c1e1900 */
[----:B------:R-:W-:Y:S02]  /*04b0*/  IMAD.MOV.U32 R10, RZ, RZ, 0x3bbb989d ;  /* 0x3bbb989dff0a7424 */ /* 0x000fe400078e00ff */
[----:B------:R-:W-:Y:S02]  /*04c0*/  IMAD.MOV.U32 R11, RZ, RZ, 0x437c0000 ;  /* 0x437c0000ff0b7424 */ /* 0x000fe400078e00ff */
[----:B0-----:R-:W-:-:S04]  /*04d0*/  FADD R9, -R5, R6 ;  /* 0x0000000605097221 */ /* 0x001fc80000000100 */
[----:B------:R-:W-:-:S04]  /*04e0*/  FFMA.SAT R10, R9, R10, 0.5 ;  /* 0x3f000000090a7423 */ /* 0x000fc8000000200a */
[----:B------:R-:W-:-:S04]  /*04f0*/  FFMA.RM R10, R10, R11, 12582913 ;  /* 0x4b4000010a0a7423 */ /* 0x000fc8000000400b */
[C---:B------:R-:W-:Y:S01]  /*0500*/  FADD R12, R10.reuse, -12583039 ;  /* 0xcb40007f0a0c7421 */ /* 0x040fe20000000000 */
[----:B------:R-:W-:-:S03]  /*0510*/  IMAD.SHL.U32 R10, R10, 0x800000, RZ ;  /* 0x008000000a0a7824 */ /* 0x000fc600078e00ff */
[----:B------:R-:W-:-:S04]  /*0520*/  FFMA R12, R9, 1.4426950216293334961, -R12 ;  /* 0x3fb8aa3b090c7823 */ /* 0x000fc8000000080c */
[----:B------:R-:W-:Y:S01]  /*0530*/  FFMA R12, R9, 1.925963033500011079e-08, R12 ;  /* 0x32a57060090c7823 */ /* 0x000fe2000000000c */
[----:B------:R-:W-:-:S04]  /*0540*/  VIADD R9, R8, UR9 ;  /* 0x0000000908097c36 */ /* 0x000fc80008000000 */
[--C-:B------:R-:W-:Y:S01]  /*0550*/  IMAD.MOV.U32 R8, RZ, RZ, R9.reuse ;  /* 0x000000ffff087224 */ /* 0x100fe200078e0009 */
[----:B------:R-:W-:Y:S01]  /*0560*/  ISETP.GE.U32.AND P0, PT, R9, UR14, PT ;  /* 0x0000000e09007c0c */ /* 0x000fe2000bf06070 */
[----:B------:R-:W0:Y:S01]  /*0570*/  MUFU.EX2 R12, R12 ;  /* 0x0000000c000c7308 */ /* 0x000e220000000800 */
[----:B------:R-:W-:-:S04]  /*0580*/  SHF.R.S32.HI R14, RZ, 0x1f, R9 ;  /* 0x0000001fff0e7819 */ /* 0x000fc80000011409 */
[----:B------:R-:W-:Y:S01]  /*0590*/  ISETP.GE.U32.AND.EX P0, PT, R14, UR15, PT, P0 ;  /* 0x0000000f0e007c0c */ /* 0x000fe2000bf06100 */
[----:B0-----:R-:W-:-:S12]  /*05a0*/  FFMA R3, R10, R12, R3 ;  /* 0x0000000c0a037223 */ /* 0x001fd80000000003 */
[----:B------:R-:W-:Y:S05]  /*05b0*/  @!P0 BRA `(.L_x_7) ;  /* 0xfffffffc00b08947 */ /* 0x000fea000383ffff */
.L_x_6:
[----:B------:R-:W-:Y:S05]  /*05c0*/  BSYNC.RECONVERGENT B0 ;  /* 0x0000000000007941 */ /* 0x000fea0003800200 */
.L_x_5:
[----:B------:R1:W-:Y:S01]  /*05d0*/  STS [R0], R3 ;  /* 0x0000000300007388 */ /* 0x0003e20000000800 */
[----:B------:R-:W-:Y:S01]  /*05e0*/  UISETP.GE.U32.AND UP0, UPT, UR9, 0x2, UPT ;  /* 0x000000020900788c */ /* 0x000fe2000bf06070 */
[----:B------:R-:W-:Y:S08]  /*05f0*/  BAR.SYNC.DEFER_BLOCKING 0x0 ;  /* 0x0000000000007b1d */ /* 0x000ff00000010000 */
[----:B-1----:R-:W-:Y:S05]  /*0600*/  BRA.U !UP0, `(.L_x_8) ;  /* 0x0000000108307547 */ /* 0x002fea000b800000 */
[----:B------:R-:W-:-:S07]  /*0610*/  IMAD.U32 R3, RZ, RZ, UR9 ;  /* 0x00000009ff037e24 */ /* 0x000fce000f8e00ff */
.L_x_9:
[----:B------:R-:W-:-:S04]  /*0620*/  SHF.R.U32.HI R9, RZ, 0x1, R3 ;  /* 0x00000001ff097819 */ /* 0x000fc80000011603 */
[----:B------:R-:W-:-:S13]  /*0630*/  ISETP.GE.U32.AND P0, PT, R2, R9, PT ;  /* 0x000000090200720c */ /* 0x000fda0003f06070 */
[----:B------:R-:W-:Y:S01]  /*0640*/  @!P0 IMAD R6, R9, 0x4, R0 ;  /* 0x0000000409068824 */ /* 0x000fe200078e0200 */
[----:B------:R-:W-:Y:S05]  /*0650*/  @!P0 LDS R7, [R0] ;  /* 0x0000000000078984 */ /* 0x000fea0000000800 */
[----:B------:R-:W1:Y:S02]  /*0660*/  @!P0 LDS R6, [R6] ;  /* 0x0000000006068984 */ /* 0x000e640000000800 */
[----:B-1----:R-:W-:-:S05]  /*0670*/  @!P0 FADD R7, R6, R7 ;  /* 0x0000000706078221 */ /* 0x002fca0000000000 */
[----:B------:R1:W-:Y:S01]  /*0680*/  @!P0 STS [R0], R7 ;  /* 0x0000000700008388 */ /* 0x0003e20000000800 */
[----:B------:R-:W-:Y:S01]  /*0690*/  BAR.SYNC.DEFER_BLOCKING 0x0 ;  /* 0x0000000000007b1d */ /* 0x000fe20000010000 */
[----:B------:R-:W-:Y:S01]  /*06a0*/  ISETP.GT.U32.AND P0, PT, R3, 0x3, PT ;  /* 0x000000030300780c */ /* 0x000fe20003f04070 */
[----:B------:R-:W-:-:S12]  /*06b0*/  IMAD.MOV.U32 R3, RZ, RZ, R9 ;  /* 0x000000ffff037224 */ /* 0x000fd800078e0009 */
[----:B-1----:R-:W-:Y:S05]  /*06c0*/  @P0 BRA `(.L_x_9) ;  /* 0xfffffffc00d40947 */ /* 0x002fea000383ffff */
.L_x_8:
[----:B------:R-:W1:Y:S01]  /*06d0*/  S2UR UR5, SR_CgaCtaId ;  /* 0x00000000000579c3 */ /* 0x000e620000008800 */
[----:B------:R-:W-:Y:S01]  /*06e0*/  UMOV UR4, 0x400 ;  /* 0x0000040000047882 */ /* 0x000fe20000000000 */
[----:B------:R-:W2:Y:S01]  /*06f0*/  LDCU.64 UR14, c[0x0][0x390] ;  /* 0x00007200ff0e77ac */ /* 0x000ea20008000a00 */
[----:B------:R-:W3:Y:S01]  /*0700*/  LDCU.64 UR16, c[0x0][0x390] ;  /* 0x00007200ff1077ac */ /* 0x000ee20008000a00 */
[----:B--2---:R-:W-:Y:S01]  /*0710*/  ISETP.GE.U32.AND P0, PT, R2, UR14, PT ;  /* 0x0000000e02007c0c */ /* 0x004fe2000bf06070 */
[----:B-1----:R-:W-:-:S03]  /*0720*/  ULEA UR4, UR5, UR4, 0x18 ;  /* 0x0000000405047291 */ /* 0x002fc6000f8ec0ff */
[----:B------:R-:W-:-:S06]  /*0730*/  ISETP.GE.U32.AND.EX P0, PT, R4, UR15, PT, P0 ;  /* 0x0000000f04007c0c */ /* 0x000fcc000bf06100 */
[----:B------:R-:W1:Y:S02]  /*0740*/  LDS R3, [UR4] ;  /* 0x00000004ff037984 */ /* 0x000e640008000800 */
[----:B------:R-:W2:Y:S01]  /*0750*/  LDCU.64 UR4, c[0x0][0x380] ;  /* 0x00007000ff0477ac */ /* 0x000ea20008000a00 */
[----:B------:R-:W-:Y:S06]  /*0760*/  BAR.SYNC.DEFER_BLOCKING 0x0 ;  /* 0x0000000000007b1d */ /* 0x000fec0000010000 */
[----:B--23--:R-:W-:Y:S05]  /*0770*/  @P0 EXIT ;  /* 0x000000000000094d */ /* 0x00cfea0003800000 */
.L_x_12:
[----:B------:R-:W-:-:S04]  /*0780*/  LEA R6, P0, R2, UR6, 0x2 ;  /* 0x0000000602067c11 */ /* 0x000fc8000f8010ff */
[----:B------:R-:W-:-:S05]  /*0790*/  LEA.HI.X R7, R2, UR7, R4, 0x2, P0 ;  /* 0x0000000702077c11 */ /* 0x000fca00080f1404 */
[----:B------:R2:W0:Y:S01]  /*07a0*/  LDG.E R6, desc[UR10][R6.64] ;  /* 0x0000000a06067981 */ /* 0x000422000c1e1900 */
[----:B------:R-:W-:Y:S01]  /*07b0*/  IMAD.MOV.U32 R9, RZ, RZ, 0x3bbb989d ;  /* 0x3bbb989dff097424 */ /* 0x000fe200078e00ff */
[----:B-1----:R-:W2:Y:S01]  /*07c0*/  MUFU.RCP R10, R3 ;  /* 0x00000003000a7308 */ /* 0x002ea20000001000 */
[----:B------:R-:W-:Y:S01]  /*07d0*/  IMAD.MOV.U32 R11, RZ, RZ, 0x437c0000 ;  /* 0x437c0000ff0b7424 */ /* 0x000fe200078e00ff */
[----:B------:R-:W-:Y:S01]  /*07e0*/  BSSY.RECONVERGENT B0, `(.L_x_10) ;  /* 0x0000014000007945 */ /* 0x000fe20003800200 */
[----:B--2---:R-:W-:-:S04]  /*07f0*/  FFMA R7, -R3, R10, 1 ;  /* 0x3f80000003077423 */ /* 0x004fc8000000010a */
[----:B------:R-:W-:Y:S01]  /*0800*/  FFMA R7, R10, R7, R10 ;  /* 0x000000070a077223 */ /* 0x000fe2000000000a */
[----:B0-----:R-:W-:-:S04]  /*0810*/  FADD R0, -R5, R6 ;  /* 0x0000000605007221 */ /* 0x001fc80000000100 */
[----:B------:R-:W-:-:S04]  /*0820*/  FFMA.SAT R8, R0, R9, 0.5 ;  /* 0x3f00000000087423 */ /* 0x000fc80000002009 */
[----:B------:R-:W-:-:S04]  /*0830*/  FFMA.RM R8, R8, R11, 12582913 ;  /* 0x4b40000108087423 */ /* 0x000fc8000000400b */
[----:B------:R-:W-:-:S04]  /*0840*/  FADD R9, R8, -12583039 ;  /* 0xcb40007f08097421 */ /* 0x000fc80000000000 */
[----:B------:R-:W-:-:S04]  /*0850*/  FFMA R9, R0, 1.4426950216293334961, -R9 ;  /* 0x3fb8aa3b00097823 */ /* 0x000fc80000000809 */
[----:B------:R-:W-:Y:S01]  /*0860*/  FFMA R9, R0, 1.925963033500011079e-08, R9 ;  /* 0x32a5706000097823 */ /* 0x000fe20000000009 */
[----:B------:R-:W-:-:S05]  /*0870*/  IMAD.SHL.U32 R0, R8, 0x800000, RZ ;  /* 0x0080000008007824 */ /* 0x000fca00078e00ff */
[----:B------:R-:W0:Y:S02]  /*0880*/  MUFU.EX2 R9, R9 ;  /* 0x0000000900097308 */ /* 0x000e240000000800 */
[----:B0-----:R-:W-:-:S06]  /*0890*/  FMUL R0, R0, R9 ;  /* 0x0000000900007220 */ /* 0x001fcc0000400000 */
[----:B------:R-:W0:Y:S01]  /*08a0*/  FCHK P0, R0, R3 ;  /* 0x0000000300007302 */ /* 0x000e220000000000 */
[----:B------:R-:W-:-:S04]  /*08b0*/  FFMA R6, R0, R7, RZ ;  /* 0x0000000700067223 */ /* 0x000fc800000000ff */
[----:B------:R-:W-:-:S04]  /*08c0*/  FFMA R8, -R3, R6, R0 ;  /* 0x0000000603087223 */ /* 0x000fc80000000100 */
[----:B------:R-:W-:Y:S01]  /*08d0*/  FFMA R11, R7, R8, R6 ;  /* 0x00000008070b7223 */ /* 0x000fe20000000006 */
[----:B0-----:R-:W-:Y:S06]  /*08e0*/  @!P0 BRA `(.L_x_11) ;  /* 0x00000000000c8947 */ /* 0x001fec0003800000 */
[----:B------:R-:W-:-:S07]  /*08f0*/  MOV R6, 0x910 ;  /* 0x0000091000067802 */ /* 0x000fce0000000f00 */
[----:B------:R-:W-:Y:S05]  /*0900*/  CALL.REL.NOINC `($__internal_0_$__cuda_sm3x_div_rn_noftz_f32_slowpath) ;  /* 0x0000000000347944 */ /* 0x000fea0003c00000 */
[----:B------:R-:W-:-:S07]  /*0910*/  IMAD.MOV.U32 R11, RZ, RZ, R0 ;  /* 0x000000ffff0b7224 */ /* 0x000fce00078e0000 */
.L_x_11:
[----:B------:R-:W-:Y:S05]  /*0920*/  BSYNC.RECONVERGENT B0 ;  /* 0x0000000000007941 */ /* 0x000fea0003800200 */
.L_x_10:
[C---:B------:R-:W-:Y:S01]  /*0930*/  IADD3 R0, P0, PT, R2.reuse, UR12, RZ ;  /* 0x0000000c02007c10 */ /* 0x040fe2000ff1e0ff */
[----:B------:R-:W-:-:S03]  /*0940*/  VIADD R2, R2, UR9 ;  /* 0x0000000902027c36 */ /* 0x000fc60008000000 */
[----:B------:R-:W-:Y:S02]  /*0950*/  IADD3.X R7, PT, PT, R4, UR8, RZ, P0, !PT ;  /* 0x0000000804077c10 */ /* 0x000fe400087fe4ff */
[C---:B------:R-:W-:Y:S02]  /*0960*/  LEA R6, P0, R0.reuse, UR4, 0x2 ;  /* 0x0000000400067c11 */ /* 0x040fe4000f8010ff */
[----:B------:R-:W-:Y:S02]  /*0970*/  SHF.R.S32.HI R4, RZ, 0x1f, R2 ;  /* 0x0000001fff047819 */ /* 0x000fe40000011402 */
[----:B------:R-:W-:Y:S02]  /*0980*/  LEA.HI.X R7, R0, UR5, R7, 0x2, P0 ;  /* 0x0000000500077c11 */ /* 0x000fe400080f1407 */
[----:B------:R-:W-:-:S03]  /*0990*/  ISETP.GE.U32.AND P0, PT, R2, UR16, PT ;  /* 0x0000001002007c0c */ /* 0x000fc6000bf06070 */
[----:B------:R2:W-:Y:S01]  /*09a0*/  STG.E desc[UR10][R6.64], R11 ;  /* 0x0000000b06007986 */ /* 0x0005e2000c10190a */
[----:B------:R-:W-:-:S13]  /*09b0*/  ISETP.GE.U32.AND.EX P0, PT, R4, UR17, PT, P0 ;  /* 0x0000001104007c0c */ /* 0x000fda000bf06100 */
[----:B--2---:R-:W-:Y:S05]  /*09c0*/  @!P0 BRA `(.L_x_12) ;  /* 0xfffffffc006c8947 */ /* 0x004fea000383ffff */
[----:B------:R-:W-:Y:S05]  /*09d0*/  EXIT ;  /* 0x000000000000794d */ /* 0x000fea0003800000 */
        .weak           $__internal_0_$__cuda_sm3x_div_rn_noftz_f32_slowpath
        .type           $__internal_0_$__cuda_sm3x_div_rn_noftz_f32_slowpath,@function
        .size           $__internal_0_$__cuda_sm3x_div_rn_noftz_f32_slowpath,(.L_x_25 - $__internal_0_$__cuda_sm3x_div_rn_noftz_f32_slowpath)
$__internal_0_$__cuda_sm3x_div_rn_noftz_f32_slowpath:
[--C-:B------:R-:W-:Y:S01]  /*09e0*/  SHF.R.U32.HI R8, RZ, 0x17, R3.reuse ;  /* 0x00000017ff087819 */ /* 0x100fe20000011603 */
[----:B------:R-:W-:Y:S01]  /*09f0*/  BSSY.RECONVERGENT B1, `(.L_x_13) ;  /* 0x0000064000017945 */ /* 0x000fe20003800200 */
[--C-:B------:R-:W-:Y:S01]  /*0a00*/  SHF.R.U32.HI R7, RZ, 0x17, R0.reuse ;  /* 0x00000017ff077819 */ /* 0x100fe20000011600 */
[----:B------:R-:W-:Y:S01]  /*0a10*/  IMAD.MOV.U32 R9, RZ, RZ, R0 ;  /* 0x000000ffff097224 */ /* 0x000fe200078e0000 */
[----:B------:R-:W-:Y:S01]  /*0a20*/  LOP3.LUT R8, R8, 0xff, RZ, 0xc0, !PT ;  /* 0x000000ff08087812 */ /* 0x000fe200078ec0ff */
[----:B------:R-:W-:Y:S01]  /*0a30*/  IMAD.MOV.U32 R10, RZ, RZ, R3 ;  /* 0x000000ffff0a7224 */ /* 0x000fe200078e0003 */
[----:B------:R-:W-:-:S03]  /*0a40*/  LOP3.LUT R14, R7, 0xff, RZ, 0xc0, !PT ;  /* 0x000000ff070e7812 */ /* 0x000fc600078ec0ff */
[----:B------:R-:W-:Y:S02]  /*0a50*/  VIADD R11, R8, 0xffffffff ;  /* 0xffffffff080b7836 */ /* 0x000fe40000000000 */
[----:B------:R-:W-:-:S03]  /*0a60*/  VIADD R12, R14, 0xffffffff ;  /* 0xffffffff0e0c7836 */ /* 0x000fc60000000000 */
[----:B------:R-:W-:-:S04]  /*0a70*/  ISETP.GT.U32.AND P0, PT, R11, 0xfd, PT ;  /* 0x000000fd0b00780c */ /* 0x000fc80003f04070 */
[----:B------:R-:W-:-:S13]  /*0a80*/  ISETP.GT.U32.OR P0, PT, R12, 0xfd, P0 ;  /* 0x000000fd0c00780c */ /* 0x000fda0000704470 */
[----:B------:R-:W-:Y:S01]  /*0a90*/  @!P0 IMAD.MOV.U32 R7, RZ, RZ, RZ ;  /* 0x000000ffff078224 */ /* 0x000fe200078e00ff */
[----:B------:R-:W-:Y:S06]  /*0aa0*/  @!P0 BRA `(.L_x_14) ;  /* 0x00000000005c8947 */ /* 0x000fec0003800000 */
[----:B------:R-:W-:Y:S02]  /*0ab0*/  FSETP.GTU.FTZ.AND P1, PT, |R3|, +INF , PT ;  /* 0x7f8000000300780b */ /* 0x000fe40003f3c200 */
[----:B------:R-:W-:-:S04]  /*0ac0*/  FSETP.GTU.FTZ.AND P0, PT, |R0|, +INF , PT ;  /* 0x7f8000000000780b */ /* 0x000fc80003f1c200 */
[----:B------:R-:W-:-:S13]  /*0ad0*/  PLOP3.LUT P0, PT, P0, P1, PT, 0xf8, 0x8f ;  /* 0x00000000008f781c */ /* 0x000fda0000703f70 */
[----:B------:R-:W-:Y:S05]  /*0ae0*/  @P0 BRA `(.L_x_15) ;  /* 0x00000004004c0947 */ /* 0x000fea0003800000 */
[----:B------:R-:W-:-:S13]  /*0af0*/  LOP3.LUT P0, RZ, R10, 0x7fffffff, R9, 0xc8, !PT ;  /* 0x7fffffff0aff7812 */ /* 0x000fda000780c809 */
[----:B------:R-:W-:Y:S05]  /*0b00*/  @!P0 BRA `(.L_x_16) ;  /* 0x00000004003c8947 */ /* 0x000fea0003800000 */
[C---:B------:R-:W-:Y:S02]  /*0b10*/  FSETP.NEU.FTZ.AND P2, PT, |R0|.reuse, +INF , PT ;  /* 0x7f8000000000780b */ /* 0x040fe40003f5d200 */
[----:B------:R-:W-:Y:S02]  /*0b20*/  FSETP.NEU.FTZ.AND P1, PT, |R3|, +INF , PT ;  /* 0x7f8000000300780b */ /* 0x000fe40003f3d200 */
[----:B------:R-:W-:-:S11]  /*0b30*/  FSETP.NEU.FTZ.AND P0, PT, |R0|, +INF , PT ;  /* 0x7f8000000000780b */ /* 0x000fd60003f1d200 */
[----:B------:R-:W-:Y:S05]  /*0b40*/  @!P1 BRA !P2, `(.L_x_16) ;  /* 0x00000004002c9947 */ /* 0x000fea0005000000 */
[----:B------:R-:W-:-:S04]  /*0b50*/  LOP3.LUT P2, RZ, R9, 0x7fffffff, RZ, 0xc0, !PT ;  /* 0x7fffffff09ff7812 */ /* 0x000fc8000784c0ff */
[----:B------:R-:W-:-:S13]  /*0b60*/  PLOP3.LUT P1, PT, P1, P2, PT, 0x2f, 0xf2 ;  /* 0x0000000000f2781c */ /* 0x000fda0000f24577 */
[----:B------:R-:W-:Y:S05]  /*0b70*/  @P1 BRA `(.L_x_17) ;  /* 0x0000000400181947 */ /* 0x000fea0003800000 */
[----:B------:R-:W-:-:S04]  /*0b80*/  LOP3.LUT P1, RZ, R10, 0x7fffffff, RZ, 0xc0, !PT ;  /* 0x7fffffff0aff7812 */ /* 0x000fc8000782c0ff */
[----:B------:R-:W-:-:S13]  /*0b90*/  PLOP3.LUT P0, PT, P0, P1, PT, 0x2f, 0xf2 ;  /* 0x0000000000f2781c */ /* 0x000fda0000702577 */
[----:B------:R-:W-:Y:S05]  /*0ba0*/  @P0 BRA `(.L_x_18) ;  /* 0x0000000400000947 */ /* 0x000fea0003800000 */
[----:B------:R-:W-:Y:S02]  /*0bb0*/  ISETP.GE.AND P0, PT, R12, RZ, PT ;  /* 0x000000ff0c00720c */ /* 0x000fe40003f06270 */
[----:B------:R-:W-:-:S11]  /*0bc0*/  ISETP.GE.AND P1, PT, R11, RZ, PT ;  /* 0x000000ff0b00720c */ /* 0x000fd60003f26270 */
[----:B------:R-:W-:Y:S02]  /*0bd0*/  @P0 IMAD.MOV.U32 R7, RZ, RZ, RZ ;  /* 0x000000ffff070224 */ /* 0x000fe400078e00ff */
[----:B------:R-:W-:Y:S01]  /*0be0*/  @!P0 FFMA R9, R0, 1.84467440737095516160e+19, RZ ;  /* 0x5f80000000098823 */ /* 0x000fe200000000ff */
[----:B------:R-:W-:Y:S02]  /*0bf0*/  @!P0 IMAD.MOV.U32 R7, RZ, RZ, -0x40 ;  /* 0xffffffc0ff078424 */ /* 0x000fe400078e00ff */
[----:B------:R-:W-:Y:S02]  /*0c00*/  @!P1 FFMA R10, R3, 1.84467440737095516160e+19, RZ ;  /* 0x5f800000030a9823 */ /* 0x000fe400000000ff */
[----:B------:R-:W-:-:S07]  /*0c10*/  @!P1 VIADD R7, R7, 0x40 ;  /* 0x0000004007079836 */ /* 0x000fce0000000000 */
.L_x_14:
[----:B------:R-:W-:Y:S01]  /*0c20*/  LEA R11, R8, 0xc0800000, 0x17 ;  /* 0xc0800000080b7811 */ /* 0x000fe200078eb8ff */
[----:B------:R-:W-:Y:S04]  /*0c30*/  BSSY.RECONVERGENT B2, `(.L_x_19) ;  /* 0x0000036000027945 */ /* 0x000fe80003800200 */
[----:B------:R-:W-:Y:S02]  /*0c40*/  IMAD.IADD R11, R10, 0x1, -R11 ;  /* 0x000000010a0b7824 */ /* 0x000fe400078e0a0b */
[----:B------:R-:W-:Y:S02]  /*0c50*/  VIADD R10, R14, 0xffffff81 ;  /* 0xffffff810e0a7836 */ /* 0x000fe40000000000 */
[----:B------:R-:W0:Y:S01]  /*0c60*/  MUFU.RCP R12, R11 ;  /* 0x0000000b000c7308 */ /* 0x000e220000001000 */
[----:B------:R-:W-:Y:S01]  /*0c70*/  FADD.FTZ R13, -R11, -RZ ;  /* 0x800000ff0b0d7221 */ /* 0x000fe20000010100 */
[C---:B------:R-:W-:Y:S01]  /*0c80*/  IMAD R0, R10.reuse, -0x800000, R9 ;  /* 0xff8000000a007824 */ /* 0x040fe200078e0209 */
[----:B------:R-:W-:-:S05]  /*0c90*/  IADD3 R10, PT, PT, R10, 0x7f, -R8 ;  /* 0x0000007f0a0a7810 */ /* 0x000fca0007ffe808 */
[----:B------:R-:W-:Y:S02]  /*0ca0*/  IMAD.IADD R7, R10, 0x1, R7 ;  /* 0x000000010a077824 */ /* 0x000fe400078e0207 */
[----:B0-----:R-:W-:-:S04]  /*0cb0*/  FFMA R15, R12, R13, 1 ;  /* 0x3f8000000c0f7423 */ /* 0x001fc8000000000d */
[----:B------:R-:W-:-:S04]  /*0cc0*/  FFMA R14, R12, R15, R12 ;  /* 0x0000000f0c0e7223 */ /* 0x000fc8000000000c */
[----:B------:R-:W-:-:S04]  /*0cd0*/  FFMA R9, R0, R14, RZ ;  /* 0x0000000e00097223 */ /* 0x000fc800000000ff */
[----:B------:R-:W-:-:S04]  /*0ce0*/  FFMA R12, R13, R9, R0 ;  /* 0x000000090d0c7223 */ /* 0x000fc80000000000 */
[----:B------:R-:W-:-:S04]  /*0cf0*/  FFMA R15, R14, R12, R9 ;  /* 0x0000000c0e0f7223 */ /* 0x000fc80000000009 */
[----:B------:R-:W-:-:S04]  /*0d00*/  FFMA R12, R13, R15, R0 ;  /* 0x0000000f0d0c7223 */ /* 0x000fc80000000000 */
[----:B------:R-:W-:-:S05]  /*0d10*/  FFMA R0, R14, R12, R15 ;  /* 0x0000000c0e007223 */ /* 0x000fca000000000f */
[----:B------:R-:W-:-:S04]  /*0d20*/  SHF.R.U32.HI R8, RZ, 0x17, R0 ;  /* 0x00000017ff087819 */ /* 0x000fc80000011600 */
[----:B------:R-:W-:-:S05]  /*0d30*/  LOP3.LUT R8, R8, 0xff, RZ, 0xc0, !PT ;  /* 0x000000ff08087812 */ /* 0x000fca00078ec0ff */
[----:B------:R-:W-:-:S04]  /*0d40*/  IMAD.IADD R11, R8, 0x1, R7 ;  /* 0x00000001080b7824 */ /* 0x000fc800078e0207 */
[----:B------:R-:W-:-:S05]  /*0d50*/  VIADD R8, R11, 0xffffffff ;  /* 0xffffffff0b087836 */ /* 0x000fca0000000000 */
[----:B------:R-:W-:-:S13]  /*0d60*/  ISETP.GE.U32.AND P0, PT, R8, 0xfe, PT ;  /* 0x000000fe0800780c */ /* 0x000fda0003f06070 */
[----:B------:R-:W-:Y:S05]  /*0d70*/  @!P0 BRA `(.L_x_20) ;  /* 0x0000000000808947 */ /* 0x000fea0003800000 */
[----:B------:R-:W-:-:S13]  /*0d80*/  ISETP.GT.AND P0, PT, R11, 0xfe, PT ;  /* 0x000000fe0b00780c */ /* 0x000fda0003f04270 */
[----:B------:R-:W-:Y:S05]  /*0d90*/  @P0 BRA `(.L_x_21) ;  /* 0x00000000006c0947 */ /* 0x000fea0003800000 */
[----:B------:R-:W-:-:S13]  /*0da0*/  ISETP.GE.AND P0, PT, R11, 0x1, PT ;  /* 0x000000010b00780c */ /* 0x000fda0003f06270 */
[----:B------:R-:W-:Y:S05]  /*0db0*/  @P0 BRA `(.L_x_22) ;  /* 0x0000000000740947 */ /* 0x000fea0003800000 */
[----:B------:R-:W-:Y:S02]  /*0dc0*/  ISETP.GE.AND P0, PT, R11, -0x18, PT ;  /* 0xffffffe80b00780c */ /* 0x000fe40003f06270 */
[----:B------:R-:W-:-:S11]  /*0dd0*/  LOP3.LUT R0, R0, 0x80000000, RZ, 0xc0, !PT ;  /* 0x8000000000007812 */ /* 0x000fd600078ec0ff */
[----:B------:R-:W-:Y:S05]  /*0de0*/  @!P0 BRA `(.L_x_22) ;  /* 0x0000000000688947 */ /* 0x000fea0003800000 */
[CCC-:B------:R-:W-:Y:S01]  /*0df0*/  FFMA.RZ R7, R14.reuse, R12.reuse, R15.reuse ;  /* 0x0000000c0e077223 */ /* 0x1c0fe2000000c00f */
[C---:B------:R-:W-:Y:S02]  /*0e00*/  VIADD R10, R11.reuse, 0x20 ;  /* 0x000000200b0a7836 */ /* 0x040fe40000000000 */
[CCC-:B------:R-:W-:Y:S01]  /*0e10*/  FFMA.RM R8, R14.reuse, R12.reuse, R15.reuse ;  /* 0x0000000c0e087223 */ /* 0x1c0fe2000000400f */
[----:B------:R-:W-:Y:S02]  /*0e20*/  ISETP.NE.AND P2, PT, R11, RZ, PT ;  /* 0x000000ff0b00720c */ /* 0x000fe40003f45270 */
[----:B------:R-:W-:Y:S01]  /*0e30*/  LOP3.LUT R9, R7, 0x7fffff, RZ, 0xc0, !PT ;  /* 0x007fffff07097812 */ /* 0x000fe200078ec0ff */
[----:B------:R-:W-:Y:S01]  /*0e40*/  FFMA.RP R7, R14, R12, R15 ;  /* 0x0000000c0e077223 */ /* 0x000fe2000000800f */
[----:B------:R-:W-:Y:S01]  /*0e50*/  ISETP.NE.AND P1, PT, R11, RZ, PT ;  /* 0x000000ff0b00720c */ /* 0x000fe20003f25270 */
[----:B------:R-:W-:Y:S01]  /*0e60*/  IMAD.MOV R11, RZ, RZ, -R11 ;  /* 0x000000ffff0b7224 */ /* 0x000fe200078e0a0b */
[----:B------:R-:W-:-:S02]  /*0e70*/  LOP3.LUT R9, R9, 0x800000, RZ, 0xfc, !PT ;  /* 0x0080000009097812 */ /* 0x000fc400078efcff */
[----:B------:R-:W-:Y:S02]  /*0e80*/  FSETP.NEU.FTZ.AND P0, PT, R7, R8, PT ;  /* 0x000000080700720b */ /* 0x000fe40003f1d000 */
[----:B------:R-:W-:Y:S02]  /*0e90*/  SHF.L.U32 R10, R9, R10, RZ ;  /* 0x0000000a090a7219 */ /* 0x000fe400000006ff */
[----:B------:R-:W-:Y:S02]  /*0ea0*/  SEL R8, R11, RZ, P2 ;  /* 0x000000ff0b087207 */ /* 0x000fe40001000000 */
[----:B------:R-:W-:Y:S02]  /*0eb0*/  ISETP.NE.AND P1, PT, R10, RZ, P1 ;  /* 0x000000ff0a00720c */ /* 0x000fe40000f25270 */
[----:B------:R-:W-:Y:S02]  /*0ec0*/  SHF.R.U32.HI R8, RZ, R8, R9 ;  /* 0x00000008ff087219 */ /* 0x000fe40000011609 */
[----:B------:R-:W-:-:S02]  /*0ed0*/  PLOP3.LUT P0, PT, P0, P1, PT, 0xf8, 0x8f ;  /* 0x00000000008f781c */ /* 0x000fc40000703f70 */
[----:B------:R-:W-:Y:S02]  /*0ee0*/  SHF.R.U32.HI R10, RZ, 0x1, R8 ;  /* 0x00000001ff0a7819 */ /* 0x000fe40000011608 */
[----:B------:R-:W-:-:S04]  /*0ef0*/  SEL R7, RZ, 0x1, !P0 ;  /* 0x00000001ff077807 */ /* 0x000fc80004000000 */
[----:B------:R-:W-:-:S04]  /*0f00*/  LOP3.LUT R7, R7, 0x1, R10, 0xf8, !PT ;  /* 0x0000000107077812 */ /* 0x000fc800078ef80a */
[----:B------:R-:W-:-:S05]  /*0f10*/  LOP3.LUT R7, R7, R8, RZ, 0xc0, !PT ;  /* 0x0000000807077212 */ /* 0x000fca00078ec0ff */
[----:B------:R-:W-:-:S05]  /*0f20*/  IMAD.IADD R7, R10, 0x1, R7 ;  /* 0x000000010a077824 */ /* 0x000fca00078e0207 */
[----:B------:R-:W-:Y:S01]  /*0f30*/  LOP3.LUT R0, R7, R0, RZ, 0xfc, !PT ;  /* 0x0000000007007212 */ /* 0x000fe200078efcff */
[----:B------:R-:W-:Y:S06]  /*0f40*/  BRA `(.L_x_22) ;  /* 0x0000000000107947 */ /* 0x000fec0003800000 */
.L_x_21:
[----:B------:R-:W-:-:S04]  /*0f50*/  LOP3.LUT R0, R0, 0x80000000, RZ, 0xc0, !PT ;  /* 0x8000000000007812 */ /* 0x000fc800078ec0ff */
[----:B------:R-:W-:Y:S01]  /*0f60*/  LOP3.LUT R0, R0, 0x7f800000, RZ, 0xfc, !PT ;  /* 0x7f80000000007812 */ /* 0x000fe200078efcff */
[----:B------:R-:W-:Y:S06]  /*0f70*/  BRA `(.L_x_22) ;  /* 0x0000000000047947 */ /* 0x000fec0003800000 */
.L_x_20:
[----:B------:R-:W-:-:S07]  /*0f80*/  IMAD R0, R7, 0x800000, R0 ;  /* 0x0080000007007824 */ /* 0x000fce00078e0200 */
.L_x_22:
[----:B------:R-:W-:Y:S05]  /*0f90*/  BSYNC.RECONVERGENT B2 ;  /* 0x0000000000027941 */ /* 0x000fea0003800200 */
.L_x_19:
[----:B------:R-:W-:Y:S05]  /*0fa0*/  BRA `(.L_x_23) ;  /* 0x0000000000207947 */ /* 0x000fea0003800000 */
.L_x_18:
[----:B------:R-:W-:-:S04]  /*0fb0*/  LOP3.LUT R0, R10, 0x80000000, R9, 0x48, !PT ;  /* 0x800000000a007812 */ /* 0x000fc800078e4809 */
[----:B------:R-:W-:Y:S01]  /*0fc0*/  LOP3.LUT R0, R0, 0x7f800000, RZ, 0xfc, !PT ;  /* 0x7f80000000007812 */ /* 0x000fe200078efcff */
[----:B------:R-:W-:Y:S06]  /*0fd0*/  BRA `(.L_x_23) ;  /* 0x0000000000147947 */ /* 0x000fec0003800000 */
.L_x_17:
[----:B------:R-:W-:Y:S01]  /*0fe0*/  LOP3.LUT R0, R10, 0x80000000, R9, 0x48, !PT ;  /* 0x800000000a007812 */ /* 0x000fe200078e4809 */
[----:B------:R-:W-:Y:S06]  /*0ff0*/  BRA `(.L_x_23) ;  /* 0x00000000000c7947 */ /* 0x000fec0003800000 */
.L_x_16:
[----:B------:R-:W0:Y:S01]  /*1000*/  MUFU.RSQ R0, -QNAN ;  /* 0xffc0000000007908 */ /* 0x000e220000001400 */
[----:B------:R-:W-:Y:S05]  /*1010*/  BRA `(.L_x_23) ;  /* 0x0000000000047947 */ /* 0x000fea0003800000 */
.L_x_15:
[----:B------:R-:W-:-:S07]  /*1020*/  FADD.FTZ R0, R0, R3 ;  /* 0x0000000300007221 */ /* 0x000fce0000010000 */
.L_x_23:
[----:B------:R-:W-:Y:S05]  /*1030*/  BSYNC.RECONVERGENT B1 ;  /* 0x0000000000017941 */ /* 0x000fea0003800200 */
.L_x_13:
[----:B------:R-:W-:-:S04]  /*1040*/  IMAD.MOV.U32 R7, RZ, RZ, 0x0 ;  /* 0x00000000ff077424 */ /* 0x000fc800078e00ff */
[----:B0-----:R-:W-:Y:S05]  /*1050*/  RET.REL.NODEC R6 `(_Z17softmax_v2_kernelPfPKfmm) ;  /* 0xffffffec06e87950 */ /* 0x001fea0003c3ffff */
.L_x_24:
[----:B------:R-:W-:-:S00]  /*1060*/  BRA `(.L_x_24) ;  /* 0xfffffffc00fc7947 */ /* 0x000fc0000383ffff */
[----:B------:R-:W-:-:S00]  /*1070*/  NOP ;  /* 0x0000000000007918 */ /* 0x000fc00000000000 */
        /* <DEDUP_REMOVED lines=8> */
.L_x_25:


//--------------------- .nv.shared._Z17softmax_v2_kernelPfPKfmm --------------------------
	.section	.nv.shared._Z17softmax_v2_kernelPfPKfmm,"aw",@nobits
	.sectionflags	@""
	.align	16
	.zero		1024


//--------------------- .nv.shared.reserved.0     --------------------------
	.section	.nv.shared.reserved.0,"aw",@nobits
	.weak		__nv_reservedSMEM_offset_0_alias
	.size		__nv_reservedSMEM_offset_0_alias, 0, 64
	.other		__nv_reservedSMEM_offset_0_alias,@"STO_CUDA_RESERVED_SHARED STV_DEFAULT"
__nv_reservedSMEM_offset_0_alias:
	.zero		0
	.zero		64


//--------------------- .nv.constant0._Z17softmax_v2_kernelPfPKfmm --------------------------
	.section	.nv.constant0._Z17softmax_v2_kernelPfPKfmm,"a",@progbits
	.sectionflags	@""
	.align	4
.nv.constant0._Z17softmax_v2_kernelPfPKfmm:
	.zero		928


//--------------------- SYMBOLS --------------------------

	.type		.nv.reservedSmem.offset0,@object
	.size		.nv.reservedSmem.offset0,0x4
	.type		.nv.reservedSmem.cap,@object
	.size		.nv.reservedSmem.cap,0x4
